//
// Generated by NVIDIA NVVM Compiler
//
// Compiler Build ID: CL-36424714
// Cuda compilation tools, release 13.0, V13.0.88
// Based on NVVM 20.0.0
//

.version 9.0
.target sm_100
.address_size 64

	// .globl	_Z6addElePiS_S_

.visible .entry _Z6addElePiS_S_(
	.param .u64 .ptr .align 1 _Z6addElePiS_S__param_0,
	.param .u64 .ptr .align 1 _Z6addElePiS_S__param_1,
	.param .u64 .ptr .align 1 _Z6addElePiS_S__param_2
)
{
	.reg .b32 	%r<8>;
	.reg .b64 	%rd<11>;

	ld.param.u64 	%rd1, [_Z6addElePiS_S__param_0];
	ld.param.u64 	%rd2, [_Z6addElePiS_S__param_1];
	ld.param.u64 	%rd3, [_Z6addElePiS_S__param_2];
	cvta.to.global.u64 	%rd4, %rd3;
	cvta.to.global.u64 	%rd5, %rd2;
	cvta.to.global.u64 	%rd6, %rd1;
	mov.u32 	%r1, %tid.x;
	mov.u32 	%r2, %ctaid.x;
	mov.u32 	%r3, %ntid.x;
	mad.lo.s32 	%r4, %r2, %r3, %r1;
	mul.wide.s32 	%rd7, %r4, 4;
	add.s64 	%rd8, %rd6, %rd7;
	ld.global.u32 	%r5, [%rd8];
	add.s64 	%rd9, %rd5, %rd7;
	ld.global.u32 	%r6, [%rd9];
	add.s32 	%r7, %r6, %r5;
	add.s64 	%rd10, %rd4, %rd7;
	st.global.u32 	[%rd10], %r7;
	ret;

}


// ===== COMPILED SASS (sm_100) =====

	.target	sm_100

	.elftype	@"ET_EXEC"


//--------------------- .note.nv.tkinfo           --------------------------
	.section	.note.nv.tkinfo,"",@"SHT_NOTE"
	.sectionflags	@"SHF_NOTE_NV_TKINFO"
	.tkinfo
        /*0018*/ 	.word	0x00000002
        /*0030*/ 	.string	""
        /*0030*/ 	.string	"ptxas"
        /*0030*/ 	.string	"Cuda compilation tools, release 13.0, V13.0.88"
        /*0030*/ 	.string	"Build cuda_13.0.r13.0/compiler.36424714_0"
        /*0030*/ 	.string	"-arch sm_100 -m 64 "



//--------------------- .note.nv.cuinfo           --------------------------
	.section	.note.nv.cuinfo,"",@"SHT_NOTE"
	.sectionflags	@"SHF_NOTE_NV_CUINFO"
        /*0018*/ 	.short	0x0002
        /*001a*/ 	.short	0x0064
        /*001c*/ 	.short	0x0082
	.zero		2


//--------------------- .nv.info                  --------------------------
	.section	.nv.info,"",@"SHT_CUDA_INFO"
	.align	4


	//----- nvinfo : EIATTR_REGCOUNT
	.align		4
        /*0000*/ 	.byte	0x04, 0x2f
        /*0002*/ 	.short	(.L_1 - .L_0)
	.align		4
.L_0:
        /*0004*/ 	.word	index@(_Z6addElePiS_S_)
        /*0008*/ 	.word	0x0000000c


	//----- nvinfo : EIATTR_FRAME_SIZE
	.align		4
.L_1:
        /*000c*/ 	.byte	0x04, 0x11
        /*000e*/ 	.short	(.L_3 - .L_2)
	.align		4
.L_2:
        /*0010*/ 	.word	index@(_Z6addElePiS_S_)
        /*0014*/ 	.word	0x00000000


	//----- nvinfo : EIATTR_MIN_STACK_SIZE
	.align		4
.L_3:
        /*0018*/ 	.byte	0x04, 0x12
        /*001a*/ 	.short	(.L_5 - .L_4)
	.align		4
.L_4:
        /*001c*/ 	.word	index@(_Z6addElePiS_S_)
        /*0020*/ 	.word	0x00000000
.L_5:


//--------------------- .nv.compat                --------------------------
	.section	.nv.compat,"",@"SHT_CUDA_COMPAT_INFO"
	.align	4
        /*0000*/ 	.byte	0x02, 0x09, 0x00, 0x00, 0x02, 0x02, 0x01, 0x00, 0x02, 0x05, 0x05, 0x00, 0x03, 0x07, 0x01, 0x01
        /*0010*/ 	.byte	0x02, 0x03, 0x00, 0x00, 0x02, 0x06, 0x01, 0x00, 0x04, 0x0b, 0x08, 0x00, 0x09, 0x00, 0x00, 0x00
        /*0020*/ 	.byte	0x00, 0x00, 0x00, 0x00


//--------------------- .nv.info._Z6addElePiS_S_  --------------------------
	.section	.nv.info._Z6addElePiS_S_,"",@"SHT_CUDA_INFO"
	.sectionflags	@""
	.align	4


	//----- nvinfo : EIATTR_CUDA_API_VERSION
	.align		4
        /*0000*/ 	.byte	0x04, 0x37
        /*0002*/ 	.short	(.L_7 - .L_6)
.L_6:
        /*0004*/ 	.word	0x00000082


	//----- nvinfo : EIATTR_KPARAM_INFO
	.align		4
.L_7:
        /*0008*/ 	.byte	0x04, 0x17
        /*000a*/ 	.short	(.L_9 - .L_8)
.L_8:
        /*000c*/ 	.word	0x00000000
        /*0010*/ 	.short	0x0002
        /*0012*/ 	.short	0x0010
        /*0014*/ 	.byte	0x00, 0xf5, 0x21, 0x00


	//----- nvinfo : EIATTR_KPARAM_INFO
	.align		4
.L_9:
        /*0018*/ 	.byte	0x04, 0x17
        /*001a*/ 	.short	(.L_11 - .L_10)
.L_10:
        /*001c*/ 	.word	0x00000000
        /*0020*/ 	.short	0x0001
        /*0022*/ 	.short	0x0008
        /*0024*/ 	.byte	0x00, 0xf5, 0x21, 0x00


	//----- nvinfo : EIATTR_KPARAM_INFO
	.align		4
.L_11:
        /*0028*/ 	.byte	0x04, 0x17
        /*002a*/ 	.short	(.L_13 - .L_12)
.L_12:
        /*002c*/ 	.word	0x00000000
        /*0030*/ 	.short	0x0000
        /*0032*/ 	.short	0x0000
        /*0034*/ 	.byte	0x00, 0xf5, 0x21, 0x00


	//----- nvinfo : EIATTR_SPARSE_MMA_MASK
	.align		4
.L_13:
        /*0038*/ 	.byte	0x03, 0x50
        /*003a*/ 	.short	0x0000


	//----- nvinfo : EIATTR_MAXREG_COUNT
	.align		4
        /*003c*/ 	.byte	0x03, 0x1b
        /*003e*/ 	.short	0x00ff


	//----- nvinfo : EIATTR_MERCURY_ISA_VERSION
	.align		4
        /*0040*/ 	.byte	0x03, 0x5f
        /*0042*/ 	.short	0x0101


	//----- nvinfo : EIATTR_VRC_CTA_INIT_COUNT
	.align		4
        /*0044*/ 	.byte	0x02, 0x4a
	.zero		1
	.zero		1


	//----- nvinfo : EIATTR_EXIT_INSTR_OFFSETS
	.align		4
        /*0048*/ 	.byte	0x04, 0x1c
        /*004a*/ 	.short	(.L_15 - .L_14)


	//   ....[0]....
.L_14:
        /*004c*/ 	.word	0x00000100


	//----- nvinfo : EIATTR_CBANK_PARAM_SIZE
	.align		4
.L_15:
        /*0050*/ 	.byte	0x03, 0x19
        /*0052*/ 	.short	0x0018


	//----- nvinfo : EIATTR_PARAM_CBANK
	.align		4
        /*0054*/ 	.byte	0x04, 0x0a
        /*0056*/ 	.short	(.L_17 - .L_16)
	.align		4
.L_16:
        /*0058*/ 	.word	index@(.nv.constant0._Z6addElePiS_S_)
        /*005c*/ 	.short	0x0380
        /*005e*/ 	.short	0x0018


	//----- nvinfo : EIATTR_SW_WAR
	.align		4
.L_17:
        /*0060*/ 	.byte	0x04, 0x36
        /*0062*/ 	.short	(.L_19 - .L_18)
.L_18:
        /*0064*/ 	.word	0x00000008
.L_19:


//--------------------- .nv.callgraph             --------------------------
	.section	.nv.callgraph,"",@"SHT_CUDA_CALLGRAPH"
	.align	4
	.sectionentsize	8
	.align		4
        /*0000*/ 	.word	0x00000000
	.align		4
        /*0004*/ 	.word	0xffffffff
	.align		4
        /*0008*/ 	.word	0x00000000
	.align		4
        /*000c*/ 	.word	0xfffffffe
	.align		4
        /*0010*/ 	.word	0x00000000
	.align		4
        /*0014*/ 	.word	0xfffffffd
	.align		4
        /*0018*/ 	.word	0x00000000
	.align		4
        /*001c*/ 	.word	0xfffffffc


//--------------------- .text._Z6addElePiS_S_     --------------------------
	.section	.text._Z6addElePiS_S_,"ax",@progbits
	.align	128
        .global         _Z6addElePiS_S_
        .type           _Z6addElePiS_S_,@function
        .size           _Z6addElePiS_S_,(.L_x_1 - _Z6addElePiS_S_)
        .other          _Z6addElePiS_S_,@"STO_CUDA_ENTRY STV_DEFAULT"
_Z6addElePiS_S_:
.text._Z6addElePiS_S_:
[----:B------:R-:W-:Y:S01]  /*0000*/  LDC R1, c[0x0][0x37c] ;  /* 0x0000df00ff017b82 */ /* 0x000fe20000000800 */
[----:B------:R-:W0:Y:S07]  /*0010*/  S2R R9, SR_TID.X ;  /* 0x0000000000097919 */ /* 0x000e2e0000002100 */
[----:B------:R-:W0:Y:S01]  /*0020*/  S2UR UR6, SR_CTAID.X ;  /* 0x00000000000679c3 */ /* 0x000e220000002500 */
[----:B------:R-:W1:Y:S07]  /*0030*/  LDCU.64 UR4, c[0x0][0x358] ;  /* 0x00006b00ff0477ac */ /* 0x000e6e0008000a00 */
[----:B------:R-:W0:Y:S08]  /*0040*/  LDC R0, c[0x0][0x360] ;  /* 0x0000d800ff007b82 */ /* 0x000e300000000800 */
[----:B------:R-:W2:Y:S08]  /*0050*/  LDC.64 R2, c[0x0][0x380] ;  /* 0x0000e000ff027b82 */ /* 0x000eb00000000a00 */
[----:B------:R-:W3:Y:S01]  /*0060*/  LDC.64 R4, c[0x0][0x388] ;  /* 0x0000e200ff047b82 */ /* 0x000ee20000000a00 */
[----:B0-----:R-:W-:-:S07]  /*0070*/  IMAD R9, R0, UR6, R9 ;  /* 0x0000000600097c24 */ /* 0x001fce000f8e0209 */
[----:B------:R-:W0:Y:S01]  /*0080*/  LDC.64 R6, c[0x0][0x390] ;  /* 0x0000e400ff067b82 */ /* 0x000e220000000a00 */
[----:B--2---:R-:W-:-:S06]  /*0090*/  IMAD.WIDE R2, R9, 0x4, R2 ;  /* 0x0000000409027825 */ /* 0x004fcc00078e0202 */
[----:B-1----:R-:W2:Y:S01]  /*00a0*/  LDG.E R2, desc[UR4][R2.64] ;  /* 0x0000000402027981 */ /* 0x002ea2000c1e1900 */
[----:B---3--:R-:W-:-:S06]  /*00b0*/  IMAD.WIDE R4, R9, 0x4, R4 ;  /* 0x0000000409047825 */ /* 0x008fcc00078e0204 */
[----:B------:R-:W2:Y:S01]  /*00c0*/  LDG.E R5, desc[UR4][R4.64] ;  /* 0x0000000404057981 */ /* 0x000ea2000c1e1900 */
[----:B0-----:R-:W-:Y:S01]  /*00d0*/  IMAD.WIDE R6, R9, 0x4, R6 ;  /* 0x0000000409067825 */ /* 0x001fe200078e0206 */
[----:B--2---:R-:W-:-:S05]  /*00e0*/  IADD3 R9, PT, PT, R2, R5, RZ ;  /* 0x0000000502097210 */ /* 0x004fca0007ffe0ff */
[----:B------:R-:W-:Y:S01]  /*00f0*/  STG.E desc[UR4][R6.64], R9 ;  /* 0x0000000906007986 */ /* 0x000fe2000c101904 */
[----:B------:R-:W-:Y:S05]  /*0100*/  EXIT ;  /* 0x000000000000794d */ /* 0x000fea0003800000 */
.L_x_0:
[----:B------:R-:W-:-:S00]  /*0110*/  BRA `(.L_x_0) ;  /* 0xfffffffc00fc7947 */ /* 0x000fc0000383ffff */
[----:B------:R-:W-:-:S00]  /*0120*/  NOP ;  /* 0x0000000000007918 */ /* 0x000fc00000000000 */
        /* <DEDUP_REMOVED lines=13> */
.L_x_1:


//--------------------- .nv.shared.reserved.0     --------------------------
	.section	.nv.shared.reserved.0,"aw",@nobits
	.weak		__nv_reservedSMEM_offset_0_alias
	.size		__nv_reservedSMEM_offset_0_alias, 0, 64
	.other		__nv_reservedSMEM_offset_0_alias,@"STO_CUDA_RESERVED_SHARED STV_DEFAULT"
__nv_reservedSMEM_offset_0_alias:
	.zero		0
	.zero		64


//--------------------- .nv.constant0._Z6addElePiS_S_ --------------------------
	.section	.nv.constant0._Z6addElePiS_S_,"a",@progbits
	.sectionflags	@""
	.align	4
.nv.constant0._Z6addElePiS_S_:
	.zero		920


//--------------------- SYMBOLS --------------------------

	.type		.nv.reservedSmem.offset0,@object
	.size		.nv.reservedSmem.offset0,0x4
